	.headerflags	@"EF_CUDA_TEXMODE_UNIFIED EF_CUDA_64BIT_ADDRESS EF_CUDA_ACCELERATORS EF_CUDA_SM90 EF_CUDA_VIRTUAL_SM(EF_CUDA_SM90)"
	.elftype	@"ET_EXEC"


//--------------------- .nv.info                  --------------------------
	.section	.nv.info,"",@"SHT_CUDA_INFO"
	.align	4


	//----- nvinfo : EIATTR_REGCOUNT
	.align		4
        /*0000*/ 	.byte	0x04, 0x2f
        /*0002*/ 	.short	(.L_1 - .L_0)
	.align		4
.L_0:
        /*0004*/ 	.word	index@(triton_poi_fused_convolution_15)
        /*0008*/ 	.word	0x00000020


	//----- nvinfo : EIATTR_MIN_STACK_SIZE
	.align		4
.L_1:
        /*000c*/ 	.byte	0x04, 0x12
        /*000e*/ 	.short	(.L_3 - .L_2)
	.align		4
.L_2:
        /*0010*/ 	.word	index@(triton_poi_fused_convolution_15)
        /*0014*/ 	.word	0x00000000


	//----- nvinfo : EIATTR_FRAME_SIZE
	.align		4
.L_3:
        /*0018*/ 	.byte	0x04, 0x11
        /*001a*/ 	.short	(.L_5 - .L_4)
	.align		4
.L_4:
        /*001c*/ 	.word	index@(triton_poi_fused_convolution_15)
        /*0020*/ 	.word	0x00000000


	//----- nvinfo : EIATTR_MIN_STACK_SIZE
	.align		4
.L_5:
        /*0024*/ 	.byte	0x04, 0x12
        /*0026*/ 	.short	(.L_7 - .L_6)
	.align		4
.L_6:
        /*0028*/ 	.word	index@(triton_poi_fused_convolution_15)
        /*002c*/ 	.word	0x00000000
.L_7:


//--------------------- .nv.info.triton_poi_fused_convolution_15 --------------------------
	.section	.nv.info.triton_poi_fused_convolution_15,"",@"SHT_CUDA_INFO"
	.sectionflags	@""
	.align	4


	//----- nvinfo : EIATTR_CUDA_API_VERSION
	.align		4
        /*0000*/ 	.byte	0x04, 0x37
        /*0002*/ 	.short	(.L_9 - .L_8)
.L_8:
        /*0004*/ 	.word	0x0000007c


	//----- nvinfo : EIATTR_KPARAM_INFO
	.align		4
.L_9:
        /*0008*/ 	.byte	0x04, 0x17
        /*000a*/ 	.short	(.L_11 - .L_10)
.L_10:
        /*000c*/ 	.word	0x00000000
        /*0010*/ 	.short	0x0004
        /*0012*/ 	.short	0x001c
        /*0014*/ 	.byte	0x00, 0xf0, 0x11, 0x00


	//----- nvinfo : EIATTR_KPARAM_INFO
	.align		4
.L_11:
        /*0018*/ 	.byte	0x04, 0x17
        /*001a*/ 	.short	(.L_13 - .L_12)
.L_12:
        /*001c*/ 	.word	0x00000000
        /*0020*/ 	.short	0x0003
        /*0022*/ 	.short	0x0018
        /*0024*/ 	.byte	0x00, 0xf0, 0x11, 0x00


	//----- nvinfo : EIATTR_KPARAM_INFO
	.align		4
.L_13:
        /*0028*/ 	.byte	0x04, 0x17
        /*002a*/ 	.short	(.L_15 - .L_14)
.L_14:
        /*002c*/ 	.word	0x00000000
        /*0030*/ 	.short	0x0002
        /*0032*/ 	.short	0x0010
        /*0034*/ 	.byte	0x00, 0xf4, 0x21, 0x00


	//----- nvinfo : EIATTR_KPARAM_INFO
	.align		4
.L_15:
        /*0038*/ 	.byte	0x04, 0x17
        /*003a*/ 	.short	(.L_17 - .L_16)
.L_16:
        /*003c*/ 	.word	0x00000000
        /*0040*/ 	.short	0x0001
        /*0042*/ 	.short	0x0008
        /*0044*/ 	.byte	0x00, 0xf4, 0x21, 0x00


	//----- nvinfo : EIATTR_KPARAM_INFO
	.align		4
.L_17:
        /*0048*/ 	.byte	0x04, 0x17
        /*004a*/ 	.short	(.L_19 - .L_18)
.L_18:
        /*004c*/ 	.word	0x00000000
        /*0050*/ 	.short	0x0000
        /*0052*/ 	.short	0x0000
        /*0054*/ 	.byte	0x00, 0xf4, 0x21, 0x00


	//----- nvinfo : EIATTR_SPARSE_MMA_MASK
	.align		4
.L_19:
        /*0058*/ 	.byte	0x03, 0x50
        /*005a*/ 	.short	0x0000


	//----- nvinfo : EIATTR_MAXREG_COUNT
	.align		4
        /*005c*/ 	.byte	0x03, 0x1b
        /*005e*/ 	.short	0x00ff


	//----- nvinfo : EIATTR_EXIT_INSTR_OFFSETS
	.align		4
        /*0060*/ 	.byte	0x04, 0x1c
        /*0062*/ 	.short	(.L_21 - .L_20)


	//   ....[0]....
.L_20:
        /*0064*/ 	.word	0x00000ad0


	//   ....[1]....
        /*0068*/ 	.word	0x00000b50


	//----- nvinfo : EIATTR_REQNTID
	.align		4
.L_21:
        /*006c*/ 	.byte	0x04, 0x10
        /*006e*/ 	.short	(.L_23 - .L_22)
.L_22:
        /*0070*/ 	.word	0x00000100
        /*0074*/ 	.word	0x00000001
        /*0078*/ 	.word	0x00000001


	//----- nvinfo : EIATTR_CBANK_PARAM_SIZE
	.align		4
.L_23:
        /*007c*/ 	.byte	0x03, 0x19
        /*007e*/ 	.short	0x0020


	//----- nvinfo : EIATTR_PARAM_CBANK
	.align		4
        /*0080*/ 	.byte	0x04, 0x0a
        /*0082*/ 	.short	(.L_25 - .L_24)
	.align		4
.L_24:
        /*0084*/ 	.word	index@(.nv.constant0.triton_poi_fused_convolution_15)
        /*0088*/ 	.short	0x0210
        /*008a*/ 	.short	0x0020


	//----- nvinfo : EIATTR_SW_WAR
	.align		4
.L_25:
        /*008c*/ 	.byte	0x04, 0x36
        /*008e*/ 	.short	(.L_27 - .L_26)
.L_26:
        /*0090*/ 	.word	0x00000008
.L_27:


//--------------------- .nv.callgraph             --------------------------
	.section	.nv.callgraph,"",@"SHT_CUDA_CALLGRAPH"
	.align	4
	.sectionentsize	8
	.align		4
        /*0000*/ 	.word	0x00000000
	.align		4
        /*0004*/ 	.word	0xffffffff
	.align		4
        /*0008*/ 	.word	0x00000000
	.align		4
        /*000c*/ 	.word	0xfffffffe
	.align		4
        /*0010*/ 	.word	0x00000000
	.align		4
        /*0014*/ 	.word	0xfffffffd
	.align		4
        /*0018*/ 	.word	0x00000000
	.align		4
        /*001c*/ 	.word	0xfffffffc


//--------------------- .text.triton_poi_fused_convolution_15 --------------------------
	.section	.text.triton_poi_fused_convolution_15,"ax",@progbits
	.sectionflags	@"SHF_BARRIERS=1"
	.align	128
        .global         triton_poi_fused_convolution_15
        .type           triton_poi_fused_convolution_15,@function
        .size           triton_poi_fused_convolution_15,(.L_x_1 - triton_poi_fused_convolution_15)
        .other          triton_poi_fused_convolution_15,@"STO_CUDA_ENTRY STV_DEFAULT"
triton_poi_fused_convolution_15:
.text.triton_poi_fused_convolution_15:
[----:B------:R-:W0:Y:S01]  /*0000*/  LDC R1, c[0x0][0x28] ;  /* 0x00000a00ff017b82 */ /* 0x000e220000000800 */
[----:B------:R-:W1:Y:S07]  /*0010*/  S2R R19, SR_CTAID.Y ;  /* 0x0000000000137919 */ /* 0x000e6e0000002600 */
[----:B------:R-:W2:Y:S01]  /*0020*/  LDC.64 R16, c[0x0][0x210] ;  /* 0x00008400ff107b82 */ /* 0x000ea20000000a00 */
[----:B------:R-:W-:Y:S01]  /*0030*/  CS2R R14, SRZ ;  /* 0x00000000000e7805 */ /* 0x000fe2000001ff00 */
[----:B------:R-:W-:Y:S01]  /*0040*/  ULDC.64 UR6, c[0x0][0x208] ;  /* 0x0000820000067ab9 */ /* 0x000fe20000000a00 */
[----:B------:R-:W3:Y:S01]  /*0050*/  S2R R18, SR_TID.X ;  /* 0x0000000000127919 */ /* 0x000ee20000002100 */
[----:B------:R-:W4:Y:S04]  /*0060*/  S2R R4, SR_CTAID.X ;  /* 0x0000000000047919 */ /* 0x000f280000002500 */
[----:B------:R-:W5:Y:S01]  /*0070*/  LDC.64 R22, c[0x0][0x218] ;  /* 0x00008600ff167b82 */ /* 0x000f620000000a00 */
[----:B-1----:R-:W-:-:S02]  /*0080*/  IMAD.SHL.U32 R19, R19, 0x40, RZ ;  /* 0x0000004013137824 */ /* 0x002fc400078e00ff */
[----:B---3--:R-:W-:Y:S01]  /*0090*/  IMAD.SHL.U32 R0, R18, 0x2, RZ ;  /* 0x0000000212007824 */ /* 0x008fe200078e00ff */
[----:B------:R-:W-:-:S04]  /*00a0*/  SHF.R.U32.HI R7, RZ, 0x5, R18 ;  /* 0x00000005ff077819 */ /* 0x000fc80000011612 */
[----:B------:R-:W-:Y:S01]  /*00b0*/  LOP3.LUT R27, R19, 0x3e, R0, 0xf8, !PT ;  /* 0x0000003e131b7812 */ /* 0x000fe200078ef800 */
[----:B----4-:R-:W-:Y:S01]  /*00c0*/  IMAD.SHL.U32 R0, R4, 0x40, RZ ;  /* 0x0000004004007824 */ /* 0x010fe200078e00ff */
[----:B------:R-:W-:Y:S02]  /*00d0*/  SGXT.U32 R7, R7, 0x3 ;  /* 0x000000030707781a */ /* 0x000fe40000000000 */
[C---:B------:R-:W-:Y:S01]  /*00e0*/  ISETP.GE.AND P1, PT, R27.reuse, 0x98, PT ;  /* 0x000000981b00780c */ /* 0x040fe20003f26270 */
[----:B------:R-:W-:Y:S01]  /*00f0*/  IMAD.HI R2, R27, 0x6bca1af3, RZ ;  /* 0x6bca1af31b027827 */ /* 0x000fe200078e02ff */
[----:B------:R-:W-:Y:S02]  /*0100*/  LOP3.LUT R25, R0, R7, RZ, 0xfc, !PT ;  /* 0x0000000700197212 */ /* 0x000fe400078efcff */
[----:B------:R-:W-:Y:S02]  /*0110*/  LOP3.LUT R4, R0, 0x10, R7, 0xfe, !PT ;  /* 0x0000001000047812 */ /* 0x000fe400078efe07 */
[----:B------:R-:W-:-:S02]  /*0120*/  SHF.R.U32.HI R3, RZ, 0x1f, R2 ;  /* 0x0000001fff037819 */ /* 0x000fc40000011602 */
[----:B------:R-:W-:Y:S02]  /*0130*/  ISETP.LT.AND P4, PT, R25, 0x40, !P1 ;  /* 0x000000401900780c */ /* 0x000fe40004f81270 */
[----:B------:R-:W-:Y:S02]  /*0140*/  LEA.HI.SX32 R2, R2, R3, 0x1c ;  /* 0x0000000302027211 */ /* 0x000fe400078fe2ff */
[----:B------:R-:W-:Y:S02]  /*0150*/  LOP3.LUT R3, R0, 0x8, R7, 0xfe, !PT ;  /* 0x0000000800037812 */ /* 0x000fe400078efe07 */
[----:B------:R-:W-:Y:S01]  /*0160*/  ISETP.LT.AND P6, PT, R4, 0x40, !P1 ;  /* 0x000000400400780c */ /* 0x000fe20004fc1270 */
[C---:B------:R-:W-:Y:S01]  /*0170*/  IMAD R27, R2.reuse, -0x26, R27 ;  /* 0xffffffda021b7824 */ /* 0x040fe200078e021b */
[----:B------:R-:W-:Y:S02]  /*0180*/  ISETP.LT.AND P5, PT, R3, 0x40, !P1 ;  /* 0x000000400300780c */ /* 0x000fe40004fa1270 */
[----:B------:R-:W-:Y:S01]  /*0190*/  LOP3.LUT R3, R0, 0x18, R7, 0xfe, !PT ;  /* 0x0000001800037812 */ /* 0x000fe200078efe07 */
[----:B------:R-:W-:Y:S01]  /*01a0*/  IMAD R2, R2, 0x980, R27 ;  /* 0x0000098002027824 */ /* 0x000fe200078e021b */
[----:B------:R-:W-:-:S02]  /*01b0*/  LOP3.LUT R4, R0, 0x20, R7, 0xfe, !PT ;  /* 0x0000002000047812 */ /* 0x000fc400078efe07 */
[----:B------:R-:W-:Y:S01]  /*01c0*/  LOP3.LUT R6, R0, 0x28, R7, 0xfe, !PT ;  /* 0x0000002800067812 */ /* 0x000fe200078efe07 */
[----:B------:R-:W-:Y:S01]  /*01d0*/  IMAD R25, R25, 0x26, R2 ;  /* 0x0000002619197824 */ /* 0x000fe200078e0202 */
[----:B------:R-:W-:Y:S02]  /*01e0*/  ISETP.LT.AND P3, PT, R3, 0x40, !P1 ;  /* 0x000000400300780c */ /* 0x000fe40004f61270 */
[----:B------:R-:W-:Y:S02]  /*01f0*/  CS2R R2, SRZ ;  /* 0x0000000000027805 */ /* 0x000fe4000001ff00 */
[----:B------:R-:W-:Y:S01]  /*0200*/  ISETP.LT.AND P2, PT, R4, 0x40, !P1 ;  /* 0x000000400400780c */ /* 0x000fe20004f41270 */
[C---:B------:R-:W-:Y:S01]  /*0210*/  VIADD R21, R25.reuse, 0x260 ;  /* 0x0000026019157836 */ /* 0x040fe20000000000 */
[----:B------:R-:W-:Y:S01]  /*0220*/  CS2R R4, SRZ ;  /* 0x0000000000047805 */ /* 0x000fe2000001ff00 */
[----:B------:R-:W-:Y:S01]  /*0230*/  VIADD R29, R25, 0x130 ;  /* 0x00000130191d7836 */ /* 0x000fe20000000000 */
[----:B------:R-:W-:Y:S01]  /*0240*/  ISETP.LT.AND P0, PT, R6, 0x40, !P1 ;  /* 0x000000400600780c */ /* 0x000fe20004f01270 */
[----:B--2---:R-:W-:Y:S01]  /*0250*/  IMAD.WIDE R20, R21, 0x4, R16 ;  /* 0x0000000415147825 */ /* 0x004fe200078e0210 */
[----:B------:R-:W-:-:S03]  /*0260*/  LOP3.LUT R6, R0, 0x30, R7, 0xfe, !PT ;  /* 0x0000003000067812 */ /* 0x000fc600078efe07 */
[--C-:B------:R-:W-:Y:S01]  /*0270*/  IMAD.WIDE R10, R25, 0x4, R16.reuse ;  /* 0x00000004190a7825 */ /* 0x100fe200078e0210 */
[----:B------:R1:W2:Y:S03]  /*0280*/  @P6 LDG.E.EL.64 R14, desc[UR6][R20.64] ;  /* 0x00000006140e6981 */ /* 0x0002a6000c2e1b00 */
[----:B------:R-:W-:Y:S01]  /*0290*/  IMAD.WIDE R28, R29, 0x4, R16 ;  /* 0x000000041d1c7825 */ /* 0x000fe200078e0210 */
[----:B------:R-:W3:Y:S03]  /*02a0*/  @P4 LDG.E.EL.64 R2, desc[UR6][R10.64] ;  /* 0x000000060a024981 */ /* 0x000ee6000c2e1b00 */
[C---:B------:R-:W-:Y:S01]  /*02b0*/  VIADD R9, R25.reuse, 0x390 ;  /* 0x0000039019097836 */ /* 0x040fe20000000000 */
[----:B------:R4:W2:Y:S01]  /*02c0*/  @P5 LDG.E.EL.64 R4, desc[UR6][R28.64] ;  /* 0x000000061c045981 */ /* 0x0008a2000c2e1b00 */
[----:B------:R-:W-:-:S02]  /*02d0*/  VIADD R24, R25, 0x4c0 ;  /* 0x000004c019187836 */ /* 0x000fc40000000000 */
[--C-:B-1----:R-:W-:Y:S01]  /*02e0*/  IMAD.WIDE R20, R9, 0x4, R16.reuse ;  /* 0x0000000409147825 */ /* 0x102fe200078e0210 */
[----:B------:R-:W-:Y:S02]  /*02f0*/  CS2R R8, SRZ ;  /* 0x0000000000087805 */ /* 0x000fe4000001ff00 */
[----:B------:R-:W-:Y:S02]  /*0300*/  ISETP.LT.AND P4, PT, R6, 0x40, !P1 ;  /* 0x000000400600780c */ /* 0x000fe40004f81270 */
[----:B------:R-:W-:Y:S01]  /*0310*/  CS2R R12, SRZ ;  /* 0x00000000000c7805 */ /* 0x000fe2000001ff00 */
[----:B------:R-:W-:Y:S01]  /*0320*/  VIADD R6, R25, 0x5f0 ;  /* 0x000005f019067836 */ /* 0x000fe20000000000 */
[----:B------:R-:W-:Y:S01]  /*0330*/  LOP3.LUT R7, R0, 0x38, R7, 0xfe, !PT ;  /* 0x0000003800077812 */ /* 0x000fe200078efe07 */
[----:B0---4-:R-:W-:-:S03]  /*0340*/  IMAD.WIDE R28, R24, 0x4, R16 ;  /* 0x00000004181c7825 */ /* 0x011fc600078e0210 */
[----:B------:R0:W4:Y:S01]  /*0350*/  @P3 LDG.E.EL.64 R12, desc[UR6][R20.64] ;  /* 0x00000006140c3981 */ /* 0x000122000c2e1b00 */
[----:B------:R-:W-:-:S03]  /*0360*/  VIADD R24, R25, 0x720 ;  /* 0x0000072019187836 */ /* 0x000fc60000000000 */
[----:B------:R1:W2:Y:S01]  /*0370*/  @P2 LDG.E.EL.64 R8, desc[UR6][R28.64] ;  /* 0x000000061c082981 */ /* 0x0002a2000c2e1b00 */
[----:B------:R-:W-:Y:S01]  /*0380*/  ISETP.LT.AND P2, PT, R7, 0x40, !P1 ;  /* 0x000000400700780c */ /* 0x000fe20004f41270 */
[----:B-----5:R-:W-:-:S04]  /*0390*/  IMAD.WIDE R22, R27, 0x4, R22 ;  /* 0x000000041b167825 */ /* 0x020fc800078e0216 */
[----:B0-----:R-:W-:-:S04]  /*03a0*/  IMAD.WIDE R20, R24, 0x4, R16 ;  /* 0x0000000418147825 */ /* 0x001fc800078e0210 */
[----:B-1----:R-:W-:Y:S01]  /*03b0*/  IMAD.WIDE R28, R6, 0x4, R16 ;  /* 0x00000004061c7825 */ /* 0x002fe200078e0210 */
[----:B------:R-:W-:-:S03]  /*03c0*/  CS2R R6, SRZ ;  /* 0x0000000000067805 */ /* 0x000fc6000001ff00 */
[----:B------:R-:W-:Y:S01]  /*03d0*/  VIADD R27, R25, 0x850 ;  /* 0x00000850191b7836 */ /* 0x000fe20000000000 */
[----:B------:R-:W-:Y:S02]  /*03e0*/  CS2R R24, SRZ ;  /* 0x0000000000187805 */ /* 0x000fe4000001ff00 */
[----:B------:R0:W5:Y:S01]  /*03f0*/  @P4 LDG.E.EL.64 R6, desc[UR6][R20.64] ;  /* 0x0000000614064981 */ /* 0x000162000c2e1b00 */
[----:B------:R-:W-:-:S03]  /*0400*/  CS2R R10, SRZ ;  /* 0x00000000000a7805 */ /* 0x000fc6000001ff00 */
[----:B------:R-:W3:Y:S04]  /*0410*/  @!P1 LDG.E.EL.64 R24, desc[UR6][R22.64] ;  /* 0x0000000616189981 */ /* 0x000ee8000c2e1b00 */
[----:B------:R1:W4:Y:S01]  /*0420*/  @P0 LDG.E.EL.64 R10, desc[UR6][R28.64] ;  /* 0x000000061c0a0981 */ /* 0x000322000c2e1b00 */
[----:B0-----:R-:W-:Y:S01]  /*0430*/  IMAD.WIDE R20, R27, 0x4, R16 ;  /* 0x000000041b147825 */ /* 0x001fe200078e0210 */
[----:B------:R-:W-:-:S06]  /*0440*/  CS2R R16, SRZ ;  /* 0x0000000000107805 */ /* 0x000fcc000001ff00 */
[----:B------:R0:W5:Y:S01]  /*0450*/  @P2 LDG.E.EL.64 R16, desc[UR6][R20.64] ;  /* 0x0000000614102981 */ /* 0x000162000c2e1b00 */
[----:B------:R-:W0:Y:S01]  /*0460*/  S2R R26, SR_TID.X ;  /* 0x00000000001a7919 */ /* 0x000e220000002100 */
[----:B------:R-:W1:Y:S01]  /*0470*/  S2UR UR5, SR_CgaCtaId ;  /* 0x00000000000579c3 */ /* 0x000e620000008800 */
[----:B------:R-:W-:Y:S02]  /*0480*/  UMOV UR4, 0x400 ;  /* 0x0000040000047882 */ /* 0x000fe40000000000 */
[----:B-1----:R-:W-:Y:S01]  /*0490*/  UPRMT UR4, UR5, 0x654, UR4 ;  /* 0x0000065405047896 */ /* 0x002fe20008000004 */
[----:B0-----:R-:W-:Y:S01]  /*04a0*/  IMAD.SHL.U32 R27, R26, 0x80, RZ ;  /* 0x000000801a1b7824 */ /* 0x001fe200078e00ff */
[----:B------:R-:W-:-:S04]  /*04b0*/  SHF.R.U32.HI R28, RZ, 0x5, R26 ;  /* 0x00000005ff1c7819 */ /* 0x000fc8000001161a */
[----:B------:R-:W-:Y:S02]  /*04c0*/  LOP3.LUT R27, R27, 0xf80, RZ, 0xc0, !PT ;  /* 0x00000f801b1b7812 */ /* 0x000fe400078ec0ff */
[----:B------:R-:W-:Y:S02]  /*04d0*/  SGXT.U32 R22, R28, 0x3 ;  /* 0x000000031c16781a */ /* 0x000fe40000000000 */
[C---:B------:R-:W-:Y:S02]  /*04e0*/  LOP3.LUT R23, R27.reuse, 0x40, RZ, 0xfc, !PT ;  /* 0x000000401b177812 */ /* 0x040fe400078efcff */
[C---:B------:R-:W-:Y:S02]  /*04f0*/  LOP3.LUT R22, R27.reuse, R22, RZ, 0xfc, !PT ;  /* 0x000000161b167212 */ /* 0x040fe400078efcff */
[----:B------:R-:W-:Y:S02]  /*0500*/  LEA.HI R27, R27, UR4, RZ, 0x1c ;  /* 0x000000041b1b7c11 */ /* 0x000fe4000f8fe0ff */
[----:B------:R-:W-:-:S03]  /*0510*/  LEA.HI R21, R23, UR4, RZ, 0x1c ;  /* 0x0000000417157c11 */ /* 0x000fc6000f8fe0ff */
[C---:B------:R-:W-:Y:S02]  /*0520*/  IMAD R20, R22.reuse, 0x4, R27 ;  /* 0x0000000416147824 */ /* 0x040fe400078e021b */
[----:B------:R-:W-:Y:S02]  /*0530*/  IMAD R21, R22, 0x4, R21 ;  /* 0x0000000416157824 */ /* 0x000fe400078e0215 */
[C---:B---3--:R-:W-:Y:S01]  /*0540*/  FADD R23, R24.reuse, R2 ;  /* 0x0000000218177221 */ /* 0x048fe20000000000 */
[C---:B--2---:R-:W-:Y:S01]  /*0550*/  FADD R27, R24.reuse, R4 ;  /* 0x00000004181b7221 */ /* 0x044fe20000000000 */
[C---:B------:R-:W-:Y:S01]  /*0560*/  FADD R4, R25.reuse, R3 ;  /* 0x0000000319047221 */ /* 0x040fe20000000000 */
[C---:B------:R-:W-:Y:S01]  /*0570*/  FADD R29, R24.reuse, R14 ;  /* 0x0000000e181d7221 */ /* 0x040fe20000000000 */
[C---:B----4-:R-:W-:Y:S01]  /*0580*/  FADD R12, R24.reuse, R12 ;  /* 0x0000000c180c7221 */ /* 0x050fe20000000000 */
[C---:B------:R-:W-:Y:S01]  /*0590*/  FADD R8, R24.reuse, R8 ;  /* 0x0000000818087221 */ /* 0x040fe20000000000 */
[C---:B------:R-:W-:Y:S01]  /*05a0*/  FADD R10, R24.reuse, R10 ;  /* 0x0000000a180a7221 */ /* 0x040fe20000000000 */
[C---:B-----5:R-:W-:Y:S01]  /*05b0*/  FADD R6, R24.reuse, R6 ;  /* 0x0000000618067221 */ /* 0x060fe20000000000 */
[C---:B------:R-:W-:Y:S01]  /*05c0*/  FADD R28, R25.reuse, R15 ;  /* 0x0000000f191c7221 */ /* 0x040fe20000000000 */
[----:B------:R-:W-:Y:S01]  /*05d0*/  STS [R20], R23 ;  /* 0x0000001714007388 */ /* 0x000fe20000000800 */
[----:B------:R-:W-:Y:S01]  /*05e0*/  FADD R16, R24, R16 ;  /* 0x0000001018107221 */ /* 0x000fe20000000000 */
[----:B------:R-:W-:-:S02]  /*05f0*/  FADD R24, R25, R5 ;  /* 0x0000000519187221 */ /* 0x000fc40000000000 */
[----:B------:R0:W-:Y:S01]  /*0600*/  STS [R21+0x100], R4 ;  /* 0x0001000415007388 */ /* 0x0001e20000000800 */
[C---:B------:R-:W-:Y:S01]  /*0610*/  FADD R13, R25.reuse, R13 ;  /* 0x0000000d190d7221 */ /* 0x040fe20000000000 */
[C---:B------:R-:W-:Y:S02]  /*0620*/  FADD R9, R25.reuse, R9 ;  /* 0x0000000919097221 */ /* 0x040fe40000000000 */
[----:B------:R-:W-:Y:S01]  /*0630*/  STS [R20+0x20], R27 ;  /* 0x0000201b14007388 */ /* 0x000fe20000000800 */
[----:B------:R-:W-:-:S03]  /*0640*/  FADD R11, R25, R11 ;  /* 0x0000000b190b7221 */ /* 0x000fc60000000000 */
[----:B------:R-:W-:Y:S04]  /*0650*/  STS [R21+0x120], R24 ;  /* 0x0001201815007388 */ /* 0x000fe80000000800 */
[----:B------:R-:W-:Y:S01]  /*0660*/  STS [R20+0x40], R29 ;  /* 0x0000401d14007388 */ /* 0x000fe20000000800 */
[----:B------:R-:W-:-:S03]  /*0670*/  FADD R22, R25, R7 ;  /* 0x0000000719167221 */ /* 0x000fc60000000000 */
[----:B------:R-:W-:Y:S04]  /*0680*/  STS [R21+0x140], R28 ;  /* 0x0001401c15007388 */ /* 0x000fe80000000800 */
[----:B------:R-:W-:Y:S01]  /*0690*/  STS [R20+0x60], R12 ;  /* 0x0000600c14007388 */ /* 0x000fe20000000800 */
[----:B------:R-:W-:-:S03]  /*06a0*/  FADD R14, R25, R17 ;  /* 0x00000011190e7221 */ /* 0x000fc60000000000 */
[----:B------:R-:W-:Y:S01]  /*06b0*/  STS [R21+0x160], R13 ;  /* 0x0001600d15007388 */ /* 0x000fe20000000800 */
[----:B------:R-:W-:-:S03]  /*06c0*/  IMAD.SHL.U32 R2, R26, 0x4, RZ ;  /* 0x000000041a027824 */ /* 0x000fc600078e00ff */
[----:B------:R-:W-:Y:S04]  /*06d0*/  STS [R20+0x80], R8 ;  /* 0x0000800814007388 */ /* 0x000fe80000000800 */
[----:B------:R-:W-:Y:S04]  /*06e0*/  STS [R21+0x180], R9 ;  /* 0x0001800915007388 */ /* 0x000fe80000000800 */
[----:B------:R-:W-:Y:S04]  /*06f0*/  STS [R20+0xa0], R10 ;  /* 0x0000a00a14007388 */ /* 0x000fe80000000800 */
[----:B------:R-:W-:Y:S01]  /*0700*/  STS [R21+0x1a0], R11 ;  /* 0x0001a00b15007388 */ /* 0x000fe20000000800 */
[----:B------:R-:W-:-:S03]  /*0710*/  LOP3.LUT R2, R2, 0x3fc, RZ, 0xc0, !PT ;  /* 0x000003fc02027812 */ /* 0x000fc600078ec0ff */
[----:B------:R-:W-:Y:S04]  /*0720*/  STS [R20+0xc0], R6 ;  /* 0x0000c00614007388 */ /* 0x000fe80000000800 */
[----:B------:R-:W-:Y:S04]  /*0730*/  STS [R21+0x1c0], R22 ;  /* 0x0001c01615007388 */ /* 0x000fe80000000800 */
[----:B------:R1:W-:Y:S04]  /*0740*/  STS [R20+0xe0], R16 ;  /* 0x0000e01014007388 */ /* 0x0003e80000000800 */
[----:B------:R-:W-:Y:S01]  /*0750*/  STS [R21+0x1e0], R14 ;  /* 0x0001e00e15007388 */ /* 0x000fe20000000800 */
[----:B------:R-:W-:-:S02]  /*0760*/  LOP3.LUT R3, R2, 0x400, RZ, 0xfc, !PT ;  /* 0x0000040002037812 */ /* 0x000fc400078efcff */
[----:B0-----:R-:W-:Y:S02]  /*0770*/  LOP3.LUT R4, R2, 0x800, RZ, 0xfc, !PT ;  /* 0x0000080002047812 */ /* 0x001fe400078efcff */
[----:B------:R-:W-:Y:S01]  /*0780*/  SHF.R.U32.HI R26, RZ, 0x2, R26 ;  /* 0x00000002ff1a7819 */ /* 0x000fe2000001161a */
[----:B-1----:R-:W0:Y:S01]  /*0790*/  LDC.64 R16, c[0x0][0x220] ;  /* 0x00008800ff107b82 */ /* 0x002e220000000a00 */
[----:B------:R-:W-:Y:S02]  /*07a0*/  SHF.R.U32.HI R3, RZ, 0x4, R3 ;  /* 0x00000004ff037819 */ /* 0x000fe40000011603 */
[----:B------:R-:W-:Y:S02]  /*07b0*/  SHF.R.U32.HI R5, RZ, 0x4, R4 ;  /* 0x00000004ff057819 */ /* 0x000fe40000011604 */
[----:B------:R-:W-:Y:S02]  /*07c0*/  LOP3.LUT R26, R26, 0x3c, RZ, 0xc0, !PT ;  /* 0x0000003c1a1a7812 */ /* 0x000fe400078ec0ff */
[----:B------:R-:W-:-:S02]  /*07d0*/  LOP3.LUT R4, R3, 0x7c, RZ, 0xc0, !PT ;  /* 0x0000007c03047812 */ /* 0x000fc400078ec0ff */
[----:B------:R-:W-:Y:S01]  /*07e0*/  LOP3.LUT R7, R5, 0xbc, RZ, 0xc0, !PT ;  /* 0x000000bc05077812 */ /* 0x000fe200078ec0ff */
[----:B------:R-:W-:Y:S02]  /*07f0*/  VIADD R3, R26, UR4 ;  /* 0x000000041a037c36 */ /* 0x000fe40008000000 */
[----:B------:R-:W-:Y:S02]  /*0800*/  VIADD R5, R4, UR4 ;  /* 0x0000000404057c36 */ /* 0x000fe40008000000 */
[----:B------:R-:W-:Y:S02]  /*0810*/  VIADD R7, R7, UR4 ;  /* 0x0000000407077c36 */ /* 0x000fe40008000000 */
[C---:B------:R-:W-:Y:S01]  /*0820*/  IMAD R3, R2.reuse, 0x4, R3 ;  /* 0x0000000402037824 */ /* 0x040fe200078e0203 */
[----:B------:R-:W-:Y:S01]  /*0830*/  BAR.SYNC.DEFER_BLOCKING 0x0 ;  /* 0x0000000000007b1d */ /* 0x000fe20000010000 */
[C---:B------:R-:W-:Y:S02]  /*0840*/  IMAD R23, R2.reuse, 0x4, R5 ;  /* 0x0000000402177824 */ /* 0x040fe400078e0205 */
[----:B------:R-:W-:Y:S01]  /*0850*/  IMAD R24, R2, 0x4, R7 ;  /* 0x0000000402187824 */ /* 0x000fe200078e0207 */
[----:B------:R-:W-:-:S02]  /*0860*/  SHF.R.U32.HI R20, RZ, 0x4, R18 ;  /* 0x00000004ff147819 */ /* 0x000fc40000011612 */
[----:B------:R-:W-:Y:S04]  /*0870*/  LDS R4, [R3] ;  /* 0x0000000003047984 */ /* 0x000fe80000000800 */
[----:B------:R-:W-:Y:S04]  /*0880*/  LDS R5, [R3+0x4] ;  /* 0x0000040003057984 */ /* 0x000fe80000000800 */
[----:B------:R-:W-:Y:S04]  /*0890*/  LDS R6, [R3+0x8] ;  /* 0x0000080003067984 */ /* 0x000fe80000000800 */
[----:B------:R1:W2:Y:S04]  /*08a0*/  LDS R7, [R3+0xc] ;  /* 0x00000c0003077984 */ /* 0x0002a80000000800 */
[----:B------:R-:W-:Y:S04]  /*08b0*/  LDS R8, [R23+0x1000] ;  /* 0x0010000017087984 */ /* 0x000fe80000000800 */
[----:B------:R-:W-:Y:S04]  /*08c0*/  LDS R9, [R23+0x1004] ;  /* 0x0010040017097984 */ /* 0x000fe80000000800 */
[----:B------:R-:W-:Y:S04]  /*08d0*/  LDS R10, [R23+0x1008] ;  /* 0x00100800170a7984 */ /* 0x000fe80000000800 */
[----:B------:R3:W4:Y:S04]  /*08e0*/  LDS R11, [R23+0x100c] ;  /* 0x00100c00170b7984 */ /* 0x0007280000000800 */
[----:B------:R-:W-:Y:S04]  /*08f0*/  LDS R12, [R24+0x2000] ;  /* 0x00200000180c7984 */ /* 0x000fe80000000800 */
[----:B------:R-:W-:Y:S04]  /*0900*/  LDS R13, [R24+0x2004] ;  /* 0x00200400180d7984 */ /* 0x000fe80000000800 */
[----:B------:R-:W-:Y:S04]  /*0910*/  LDS R14, [R24+0x2008] ;  /* 0x00200800180e7984 */ /* 0x000fe80000000800 */
[----:B------:R-:W5:Y:S01]  /*0920*/  LDS R15, [R24+0x200c] ;  /* 0x00200c00180f7984 */ /* 0x000f620000000800 */
[----:B-1----:R-:W-:Y:S01]  /*0930*/  IMAD.SHL.U32 R3, R18, 0x4, RZ ;  /* 0x0000000412037824 */ /* 0x002fe200078e00ff */
[----:B------:R-:W-:-:S04]  /*0940*/  SGXT.U32 R18, R20, 0x4 ;  /* 0x000000041412781a */ /* 0x000fc80000000000 */
[----:B------:R-:W-:Y:S02]  /*0950*/  LOP3.LUT R0, R0, 0x3c, R3, 0xf8, !PT ;  /* 0x0000003c00007812 */ /* 0x000fe400078ef803 */
[----:B------:R-:W-:Y:S02]  /*0960*/  LOP3.LUT R19, R19, R18, RZ, 0xfc, !PT ;  /* 0x0000001213137212 */ /* 0x000fe400078efcff */
[----:B------:R-:W-:Y:S02]  /*0970*/  LOP3.LUT R18, R2, 0xc00, RZ, 0xfc, !PT ;  /* 0x00000c0002127812 */ /* 0x000fe400078efcff */
[----:B------:R-:W-:Y:S02]  /*0980*/  ISETP.GE.AND P0, PT, R0, 0x40, PT ;  /* 0x000000400000780c */ /* 0x000fe40003f06270 */
[C---:B------:R-:W-:Y:S02]  /*0990*/  LOP3.LUT R21, R19.reuse, 0x10, RZ, 0xfc, !PT ;  /* 0x0000001013157812 */ /* 0x040fe400078efcff */
[----:B---3--:R-:W-:-:S02]  /*09a0*/  LOP3.LUT R23, R19, 0x20, RZ, 0xfc, !PT ;  /* 0x0000002013177812 */ /* 0x008fc400078efcff */
[C---:B------:R-:W-:Y:S02]  /*09b0*/  LOP3.LUT R3, R19.reuse, 0x30, RZ, 0xfc, !PT ;  /* 0x0000003013037812 */ /* 0x040fe400078efcff */
[----:B------:R-:W-:Y:S02]  /*09c0*/  SHF.R.U32.HI R18, RZ, 0x4, R18 ;  /* 0x00000004ff127819 */ /* 0x000fe40000011612 */
[----:B------:R-:W-:Y:S02]  /*09d0*/  ISETP.LT.AND P1, PT, R19, 0x98, !P0 ;  /* 0x000000981300780c */ /* 0x000fe40004721270 */
[----:B------:R-:W-:Y:S02]  /*09e0*/  ISETP.LT.AND P2, PT, R21, 0x98, !P0 ;  /* 0x000000981500780c */ /* 0x000fe40004741270 */
[----:B------:R-:W-:Y:S01]  /*09f0*/  ISETP.LT.AND P3, PT, R23, 0x98, !P0 ;  /* 0x000000981700780c */ /* 0x000fe20004761270 */
[----:B------:R-:W-:Y:S01]  /*0a00*/  IMAD R19, R19, 0x40, R0 ;  /* 0x0000004013137824 */ /* 0x000fe200078e0200 */
[----:B------:R-:W-:-:S02]  /*0a10*/  LOP3.LUT R20, R18, 0xfc, RZ, 0xc0, !PT ;  /* 0x000000fc12147812 */ /* 0x000fc400078ec0ff */
[----:B------:R-:W-:Y:S01]  /*0a20*/  ISETP.LT.AND P0, PT, R3, 0x98, !P0 ;  /* 0x000000980300780c */ /* 0x000fe20004701270 */
[--C-:B------:R-:W-:Y:S02]  /*0a30*/  IMAD R21, R21, 0x40, R0.reuse ;  /* 0x0000004015157824 */ /* 0x100fe400078e0200 */
[----:B------:R-:W-:Y:S02]  /*0a40*/  IMAD R23, R23, 0x40, R0 ;  /* 0x0000004017177824 */ /* 0x000fe400078e0200 */
[----:B0-----:R-:W-:-:S04]  /*0a50*/  IMAD.WIDE R18, R19, 0x4, R16 ;  /* 0x0000000413127825 */ /* 0x001fc800078e0210 */
[----:B------:R-:W-:Y:S02]  /*0a60*/  VIADD R25, R20, UR4 ;  /* 0x0000000414197c36 */ /* 0x000fe40008000000 */
[--C-:B------:R-:W-:Y:S01]  /*0a70*/  IMAD.WIDE R20, R21, 0x4, R16.reuse ;  /* 0x0000000415147825 */ /* 0x100fe200078e0210 */
[----:B--2---:R0:W-:Y:S03]  /*0a80*/  @P1 STG.E.128 desc[UR6][R18.64], R4 ;  /* 0x0000000412001986 */ /* 0x0041e6000c101d06 */
[----:B------:R-:W-:Y:S01]  /*0a90*/  IMAD.WIDE R22, R23, 0x4, R16 ;  /* 0x0000000417167825 */ /* 0x000fe200078e0210 */
[----:B----4-:R0:W-:Y:S04]  /*0aa0*/  @P2 STG.E.128 desc[UR6][R20.64], R8 ;  /* 0x0000000814002986 */ /* 0x0101e8000c101d06 */
[----:B-----5:R0:W-:Y:S01]  /*0ab0*/  @P3 STG.E.128 desc[UR6][R22.64], R12 ;  /* 0x0000000c16003986 */ /* 0x0201e2000c101d06 */
[----:B------:R-:W-:Y:S01]  /*0ac0*/  IMAD R25, R2, 0x4, R25 ;  /* 0x0000000402197824 */ /* 0x000fe200078e0219 */
[----:B0-----:R-:W-:Y:S06]  /*0ad0*/  @!P0 EXIT ;  /* 0x000000000000894d */ /* 0x001fec0003800000 */
[----:B0-----:R-:W-:Y:S01]  /*0ae0*/  LDS R4, [R25+0x3000] ;  /* 0x0030000019047984 */ /* 0x001fe20000000800 */
[----:B------:R-:W-:-:S03]  /*0af0*/  IMAD R3, R3, 0x40, R0 ;  /* 0x0000004003037824 */ /* 0x000fc600078e0200 */
[----:B------:R-:W-:Y:S01]  /*0b00*/  LDS R5, [R25+0x3004] ;  /* 0x0030040019057984 */ /* 0x000fe20000000800 */
[----:B------:R-:W-:-:S03]  /*0b10*/  IMAD.WIDE R16, R3, 0x4, R16 ;  /* 0x0000000403107825 */ /* 0x000fc600078e0210 */
[----:B------:R-:W-:Y:S04]  /*0b20*/  LDS R6, [R25+0x3008] ;  /* 0x0030080019067984 */ /* 0x000fe80000000800 */
[----:B------:R-:W0:Y:S04]  /*0b30*/  LDS R7, [R25+0x300c] ;  /* 0x00300c0019077984 */ /* 0x000e280000000800 */
[----:B0-----:R-:W-:Y:S01]  /*0b40*/  STG.E.128 desc[UR6][R16.64], R4 ;  /* 0x0000000410007986 */ /* 0x001fe2000c101d06 */
[----:B------:R-:W-:Y:S05]  /*0b50*/  EXIT ;  /* 0x000000000000794d */ /* 0x000fea0003800000 */
.L_x_0:
[----:B------:R-:W-:-:S00]  /*0b60*/  BRA `(.L_x_0) ;  /* 0xfffffffc00fc7947 */ /* 0x000fc0000383ffff */
[----:B------:R-:W-:-:S00]  /*0b70*/  NOP ;  /* 0x0000000000007918 */ /* 0x000fc00000000000 */
        /* <DEDUP_REMOVED lines=8> */
.L_x_1:


//--------------------- .nv.shared.triton_poi_fused_convolution_15 --------------------------
	.section	.nv.shared.triton_poi_fused_convolution_15,"aw",@nobits
	.sectionflags	@""
	.align	16
	.zero		1024


//--------------------- .nv.constant0.triton_poi_fused_convolution_15 --------------------------
	.section	.nv.constant0.triton_poi_fused_convolution_15,"a",@progbits
	.sectionflags	@""
	.align	4
.nv.constant0.triton_poi_fused_convolution_15:
	.zero		560
